	.headerflags	@"EF_CUDA_TEXMODE_UNIFIED EF_CUDA_64BIT_ADDRESS EF_CUDA_ACCELERATORS EF_CUDA_SM90 EF_CUDA_VIRTUAL_SM(EF_CUDA_SM90)"
	.elftype	@"ET_EXEC"


//--------------------- .nv.info                  --------------------------
	.section	.nv.info,"",@"SHT_CUDA_INFO"
	.align	4


	//----- nvinfo : EIATTR_REGCOUNT
	.align		4
        /*0000*/ 	.byte	0x04, 0x2f
        /*0002*/ 	.short	(.L_3 - .L_2)
	.align		4
.L_2:
        /*0004*/ 	.word	index@(triton_poi_fused__native_batch_norm_legit_no_training_leaky_relu_10)
        /*0008*/ 	.word	0x00000012


	//----- nvinfo : EIATTR_MIN_STACK_SIZE
	.align		4
.L_3:
        /*000c*/ 	.byte	0x04, 0x12
        /*000e*/ 	.short	(.L_5 - .L_4)
	.align		4
.L_4:
        /*0010*/ 	.word	index@(triton_poi_fused__native_batch_norm_legit_no_training_leaky_relu_10)
        /*0014*/ 	.word	0x00000000


	//----- nvinfo : EIATTR_FRAME_SIZE
	.align		4
.L_5:
        /*0018*/ 	.byte	0x04, 0x11
        /*001a*/ 	.short	(.L_7 - .L_6)
	.align		4
.L_6:
        /*001c*/ 	.word	index@(triton_poi_fused__native_batch_norm_legit_no_training_leaky_relu_10)
        /*0020*/ 	.word	0x00000000


	//----- nvinfo : EIATTR_MIN_STACK_SIZE
	.align		4
.L_7:
        /*0024*/ 	.byte	0x04, 0x12
        /*0026*/ 	.short	(.L_9 - .L_8)
	.align		4
.L_8:
        /*0028*/ 	.word	index@(triton_poi_fused__native_batch_norm_legit_no_training_leaky_relu_10)
        /*002c*/ 	.word	0x00000000
.L_9:


//--------------------- .nv.info.triton_poi_fused__native_batch_norm_legit_no_training_leaky_relu_10 --------------------------
	.section	.nv.info.triton_poi_fused__native_batch_norm_legit_no_training_leaky_relu_10,"",@"SHT_CUDA_INFO"
	.sectionflags	@""
	.align	4


	//----- nvinfo : EIATTR_CUDA_API_VERSION
	.align		4
        /*0000*/ 	.byte	0x04, 0x37
        /*0002*/ 	.short	(.L_11 - .L_10)
.L_10:
        /*0004*/ 	.word	0x0000007c


	//----- nvinfo : EIATTR_KPARAM_INFO
	.align		4
.L_11:
        /*0008*/ 	.byte	0x04, 0x17
        /*000a*/ 	.short	(.L_13 - .L_12)
.L_12:
        /*000c*/ 	.word	0x00000000
        /*0010*/ 	.short	0x0006
        /*0012*/ 	.short	0x0030
        /*0014*/ 	.byte	0x00, 0xf0, 0x11, 0x00


	//----- nvinfo : EIATTR_KPARAM_INFO
	.align		4
.L_13:
        /*0018*/ 	.byte	0x04, 0x17
        /*001a*/ 	.short	(.L_15 - .L_14)
.L_14:
        /*001c*/ 	.word	0x00000000
        /*0020*/ 	.short	0x0005
        /*0022*/ 	.short	0x0028
        /*0024*/ 	.byte	0x00, 0xf4, 0x21, 0x00


	//----- nvinfo : EIATTR_KPARAM_INFO
	.align		4
.L_15:
        /*0028*/ 	.byte	0x04, 0x17
        /*002a*/ 	.short	(.L_17 - .L_16)
.L_16:
        /*002c*/ 	.word	0x00000000
        /*0030*/ 	.short	0x0004
        /*0032*/ 	.short	0x0020
        /*0034*/ 	.byte	0x00, 0xf4, 0x21, 0x00


	//----- nvinfo : EIATTR_KPARAM_INFO
	.align		4
.L_17:
        /*0038*/ 	.byte	0x04, 0x17
        /*003a*/ 	.short	(.L_19 - .L_18)
.L_18:
        /*003c*/ 	.word	0x00000000
        /*0040*/ 	.short	0x0003
        /*0042*/ 	.short	0x0018
        /*0044*/ 	.byte	0x00, 0xf4, 0x21, 0x00


	//----- nvinfo : EIATTR_KPARAM_INFO
	.align		4
.L_19:
        /*0048*/ 	.byte	0x04, 0x17
        /*004a*/ 	.short	(.L_21 - .L_20)
.L_20:
        /*004c*/ 	.word	0x00000000
        /*0050*/ 	.short	0x0002
        /*0052*/ 	.short	0x0010
        /*0054*/ 	.byte	0x00, 0xf4, 0x21, 0x00


	//----- nvinfo : EIATTR_KPARAM_INFO
	.align		4
.L_21:
        /*0058*/ 	.byte	0x04, 0x17
        /*005a*/ 	.short	(.L_23 - .L_22)
.L_22:
        /*005c*/ 	.word	0x00000000
        /*0060*/ 	.short	0x0001
        /*0062*/ 	.short	0x0008
        /*0064*/ 	.byte	0x00, 0xf4, 0x21, 0x00


	//----- nvinfo : EIATTR_KPARAM_INFO
	.align		4
.L_23:
        /*0068*/ 	.byte	0x04, 0x17
        /*006a*/ 	.short	(.L_25 - .L_24)
.L_24:
        /*006c*/ 	.word	0x00000000
        /*0070*/ 	.short	0x0000
        /*0072*/ 	.short	0x0000
        /*0074*/ 	.byte	0x00, 0xf4, 0x21, 0x00


	//----- nvinfo : EIATTR_SPARSE_MMA_MASK
	.align		4
.L_25:
        /*0078*/ 	.byte	0x03, 0x50
        /*007a*/ 	.short	0x0000


	//----- nvinfo : EIATTR_MAXREG_COUNT
	.align		4
        /*007c*/ 	.byte	0x03, 0x1b
        /*007e*/ 	.short	0x00ff


	//----- nvinfo : EIATTR_EXIT_INSTR_OFFSETS
	.align		4
        /*0080*/ 	.byte	0x04, 0x1c
        /*0082*/ 	.short	(.L_27 - .L_26)


	//   ....[0]....
.L_26:
        /*0084*/ 	.word	0x00000300


	//   ....[1]....
        /*0088*/ 	.word	0x00000320


	//----- nvinfo : EIATTR_REQNTID
	.align		4
.L_27:
        /*008c*/ 	.byte	0x04, 0x10
        /*008e*/ 	.short	(.L_29 - .L_28)
.L_28:
        /*0090*/ 	.word	0x00000080
        /*0094*/ 	.word	0x00000001
        /*0098*/ 	.word	0x00000001


	//----- nvinfo : EIATTR_CBANK_PARAM_SIZE
	.align		4
.L_29:
        /*009c*/ 	.byte	0x03, 0x19
        /*009e*/ 	.short	0x0034


	//----- nvinfo : EIATTR_PARAM_CBANK
	.align		4
        /*00a0*/ 	.byte	0x04, 0x0a
        /*00a2*/ 	.short	(.L_31 - .L_30)
	.align		4
.L_30:
        /*00a4*/ 	.word	index@(.nv.constant0.triton_poi_fused__native_batch_norm_legit_no_training_leaky_relu_10)
        /*00a8*/ 	.short	0x0210
        /*00aa*/ 	.short	0x0034


	//----- nvinfo : EIATTR_SW_WAR
	.align		4
.L_31:
        /*00ac*/ 	.byte	0x04, 0x36
        /*00ae*/ 	.short	(.L_33 - .L_32)
.L_32:
        /*00b0*/ 	.word	0x00000008
.L_33:


//--------------------- .nv.callgraph             --------------------------
	.section	.nv.callgraph,"",@"SHT_CUDA_CALLGRAPH"
	.align	4
	.sectionentsize	8
	.align		4
        /*0000*/ 	.word	0x00000000
	.align		4
        /*0004*/ 	.word	0xffffffff
	.align		4
        /*0008*/ 	.word	0x00000000
	.align		4
        /*000c*/ 	.word	0xfffffffe
	.align		4
        /*0010*/ 	.word	0x00000000
	.align		4
        /*0014*/ 	.word	0xfffffffd
	.align		4
        /*0018*/ 	.word	0x00000000
	.align		4
        /*001c*/ 	.word	0xfffffffc


//--------------------- .nv.constant4             --------------------------
	.section	.nv.constant4,"a",@progbits
	.align	8
	.align		8
.nv.constant4:
        /*0000*/ 	.dword	_$_str
	.align		8
        /*0008*/ 	.dword	_$_str_$_2


//--------------------- .text.triton_poi_fused__native_batch_norm_legit_no_training_leaky_relu_10 --------------------------
	.section	.text.triton_poi_fused__native_batch_norm_legit_no_training_leaky_relu_10,"ax",@progbits
	.align	128
        .global         triton_poi_fused__native_batch_norm_legit_no_training_leaky_relu_10
        .type           triton_poi_fused__native_batch_norm_legit_no_training_leaky_relu_10,@function
        .size           triton_poi_fused__native_batch_norm_legit_no_training_leaky_relu_10,(.L_x_1 - triton_poi_fused__native_batch_norm_legit_no_training_leaky_relu_10)
        .other          triton_poi_fused__native_batch_norm_legit_no_training_leaky_relu_10,@"STO_CUDA_ENTRY STV_DEFAULT"
triton_poi_fused__native_batch_norm_legit_no_training_leaky_relu_10:
.text.triton_poi_fused__native_batch_norm_legit_no_training_leaky_relu_10:
[----:B------:R-:W0:Y:S01]  /*0000*/  LDC R1, c[0x0][0x28] ;  /* 0x00000a00ff017b82 */ /* 0x000e220000000800 */
[----:B------:R-:W1:Y:S07]  /*0010*/  S2R R0, SR_TID.X ;  /* 0x0000000000007919 */ /* 0x000e6e0000002100 */
[----:B------:R-:W2:Y:S01]  /*0020*/  LDC.64 R6, c[0x0][0x228] ;  /* 0x00008a00ff067b82 */ /* 0x000ea20000000a00 */
[----:B------:R-:W-:Y:S01]  /*0030*/  CS2R R14, SRZ ;  /* 0x00000000000e7805 */ /* 0x000fe2000001ff00 */
[----:B------:R-:W-:Y:S01]  /*0040*/  ULDC.64 UR4, c[0x0][0x208] ;  /* 0x0000820000047ab9 */ /* 0x000fe20000000a00 */
[----:B------:R-:W3:Y:S05]  /*0050*/  S2R R3, SR_CTAID.X ;  /* 0x0000000000037919 */ /* 0x000eea0000002500 */
[----:B------:R-:W4:Y:S08]  /*0060*/  LDC.64 R4, c[0x0][0x220] ;  /* 0x00008800ff047b82 */ /* 0x000f300000000a00 */
[----:B------:R-:W5:Y:S08]  /*0070*/  LDC.64 R8, c[0x0][0x230] ;  /* 0x00008c00ff087b82 */ /* 0x000f700000000a00 */
[----:B------:R-:W5:Y:S01]  /*0080*/  LDC.64 R10, c[0x0][0x238] ;  /* 0x00008e00ff0a7b82 */ /* 0x000f620000000a00 */
[----:B-1----:R-:W-:-:S02]  /*0090*/  LOP3.LUT R0, R0, 0x7f, RZ, 0xc0, !PT ;  /* 0x0000007f00007812 */ /* 0x002fc400078ec0ff */
[----:B---3--:R-:W-:Y:S02]  /*00a0*/  SHF.R.S32.HI R2, RZ, 0x18, R3 ;  /* 0x00000018ff027819 */ /* 0x008fe40000011403 */
[----:B------:R-:W-:Y:S02]  /*00b0*/  LEA R0, R3, R0, 0x7 ;  /* 0x0000000003007211 */ /* 0x000fe400078e38ff */
[----:B------:R-:W-:Y:S02]  /*00c0*/  SGXT R3, R2, 0x1 ;  /* 0x000000010203781a */ /* 0x000fe40000000200 */
[----:B------:R-:W-:Y:S02]  /*00d0*/  ISETP.GE.AND P0, PT, R0, 0x800, PT ;  /* 0x000008000000780c */ /* 0x000fe40003f06270 */
[----:B------:R-:W-:-:S04]  /*00e0*/  LEA.HI R3, R3, R0, RZ, 0x7 ;  /* 0x0000000003037211 */ /* 0x000fc800078f38ff */
[----:B------:R-:W-:-:S04]  /*00f0*/  LOP3.LUT R3, R3, 0xffffff80, RZ, 0xc0, !PT ;  /* 0xffffff8003037812 */ /* 0x000fc800078ec0ff */
[----:B------:R-:W-:Y:S02]  /*0100*/  IADD3 R13, R0, -R3, RZ ;  /* 0x80000003000d7210 */ /* 0x000fe40007ffe0ff */
[----:B------:R-:W1:Y:S03]  /*0110*/  LDC.64 R2, c[0x0][0x218] ;  /* 0x00008600ff027b82 */ /* 0x000e660000000a00 */
[----:B--2---:R-:W-:-:S05]  /*0120*/  IMAD.WIDE R6, R13, 0x4, R6 ;  /* 0x000000040d067825 */ /* 0x004fca00078e0206 */
[----:B------:R5:W2:Y:S01]  /*0130*/  @!P0 LDG.E.EL R14, desc[UR4][R6.64] ;  /* 0x00000004060e8981 */ /* 0x000aa2000c2e1900 */
[----:B------:R-:W-:Y:S01]  /*0140*/  HFMA2.MMA R12, -RZ, RZ, 0, 0 ;  /* 0x00000000ff0c7435 */ /* 0x000fe200000001ff */
[----:B----4-:R-:W-:-:S05]  /*0150*/  IMAD.WIDE R4, R13, 0x4, R4 ;  /* 0x000000040d047825 */ /* 0x010fca00078e0204 */
[----:B------:R-:W3:Y:S01]  /*0160*/  @!P0 LDG.E.EL R15, desc[UR4][R4.64] ;  /* 0x00000004040f8981 */ /* 0x000ee2000c2e1900 */
[----:B-----5:R-:W-:-:S04]  /*0170*/  IMAD.WIDE R6, R13, 0x4, R8 ;  /* 0x000000040d067825 */ /* 0x020fc800078e0208 */
[----:B-1----:R-:W-:-:S04]  /*0180*/  IMAD.WIDE R2, R0, 0x4, R2 ;  /* 0x0000000400027825 */ /* 0x002fc800078e0202 */
[----:B0-----:R-:W-:Y:S01]  /*0190*/  IMAD.WIDE R8, R13, 0x4, R10 ;  /* 0x000000040d087825 */ /* 0x001fe200078e020a */
[----:B------:R0:W3:Y:S01]  /*01a0*/  @!P0 LDG.E R12, desc[UR4][R2.64] ;  /* 0x00000004020c8981 */ /* 0x0000e2000c1e1900 */
[----:B------:R-:W-:-:S06]  /*01b0*/  CS2R R10, SRZ ;  /* 0x00000000000a7805 */ /* 0x000fcc000001ff00 */
[----:B------:R-:W4:Y:S04]  /*01c0*/  @!P0 LDG.E.EL R10, desc[UR4][R6.64] ;  /* 0x00000004060a8981 */ /* 0x000f28000c2e1900 */
[----:B------:R-:W4:Y:S01]  /*01d0*/  @!P0 LDG.E.EL R11, desc[UR4][R8.64] ;  /* 0x00000004080b8981 */ /* 0x000f22000c2e1900 */
[----:B0-----:R-:W-:Y:S01]  /*01e0*/  MOV R2, 0x3e800000 ;  /* 0x3e80000000027802 */ /* 0x001fe20000000f00 */
[----:B--2---:R-:W-:-:S04]  /*01f0*/  FADD R14, R14, 9.9999997473787516356e-06 ;  /* 0x3727c5ac0e0e7421 */ /* 0x004fc80000000000 */
[----:B------:R-:W0:Y:S02]  /*0200*/  MUFU.SQRT R13, R14 ;  /* 0x0000000e000d7308 */ /* 0x000e240000002000 */
[C---:B0-----:R-:W-:Y:S02]  /*0210*/  FSETP.GT.AND P1, PT, R13.reuse, 8.50705917302346158658e+37, PT ;  /* 0x7e8000000d00780b */ /* 0x041fe40003f24000 */
[----:B------:R-:W-:-:S11]  /*0220*/  FSETP.GEU.AND P2, PT, R13, 1.175494350822287508e-38, PT ;  /* 0x008000000d00780b */ /* 0x000fd60003f4e000 */
[----:B------:R-:W-:-:S04]  /*0230*/  @P1 FMUL R13, R13, 0.25 ;  /* 0x3e8000000d0d1820 */ /* 0x000fc80000400000 */
[----:B------:R-:W-:-:S06]  /*0240*/  @!P2 FMUL R13, R13, 16777216 ;  /* 0x4b8000000d0da820 */ /* 0x000fcc0000400000 */
[----:B------:R-:W0:Y:S01]  /*0250*/  MUFU.RCP R13, R13 ;  /* 0x0000000d000d7308 */ /* 0x000e220000001000 */
[----:B------:R-:W-:Y:S01]  /*0260*/  FSEL R2, R2, 1, P1 ;  /* 0x3f80000002027808 */ /* 0x000fe20000800000 */
[----:B---3--:R-:W-:-:S04]  /*0270*/  FADD R12, -R15, R12 ;  /* 0x0000000c0f0c7221 */ /* 0x008fc80000000100 */
[----:B------:R-:W-:-:S04]  /*0280*/  @!P2 FMUL R2, R2, 16777216 ;  /* 0x4b8000000202a820 */ /* 0x000fc80000400000 */
[----:B0-----:R-:W-:Y:S02]  /*0290*/  FMUL R5, R13, R2 ;  /* 0x000000020d057220 */ /* 0x001fe40000400000 */
[----:B------:R-:W0:Y:S02]  /*02a0*/  LDC.64 R2, c[0x0][0x210] ;  /* 0x00008400ff027b82 */ /* 0x000e240000000a00 */
[----:B------:R-:W-:-:S04]  /*02b0*/  FMUL R12, R12, R5 ;  /* 0x000000050c0c7220 */ /* 0x000fc80000400000 */
[----:B----4-:R-:W-:-:S05]  /*02c0*/  FFMA R11, R12, R10, R11 ;  /* 0x0000000a0c0b7223 */ /* 0x010fca000000000b */
[----:B------:R-:W-:Y:S01]  /*02d0*/  FSETP.GT.AND P1, PT, R11, RZ, PT ;  /* 0x000000ff0b00720b */ /* 0x000fe20003f24000 */
[----:B0-----:R-:W-:-:S12]  /*02e0*/  IMAD.WIDE R2, R0, 0x4, R2 ;  /* 0x0000000400027825 */ /* 0x001fd800078e0202 */
[----:B------:R-:W-:Y:S01]  /*02f0*/  @!P1 FMUL R11, R11, 0.10000000149011611938 ;  /* 0x3dcccccd0b0b9820 */ /* 0x000fe20000400000 */
[----:B------:R-:W-:Y:S06]  /*0300*/  @P0 EXIT ;  /* 0x000000000000094d */ /* 0x000fec0003800000 */
[----:B------:R-:W-:Y:S01]  /*0310*/  STG.E desc[UR4][R2.64], R11 ;  /* 0x0000000b02007986 */ /* 0x000fe2000c101904 */
[----:B------:R-:W-:Y:S05]  /*0320*/  EXIT ;  /* 0x000000000000794d */ /* 0x000fea0003800000 */
.L_x_0:
[----:B------:R-:W-:-:S00]  /*0330*/  BRA `(.L_x_0) ;  /* 0xfffffffc00fc7947 */ /* 0x000fc0000383ffff */
[----:B------:R-:W-:-:S00]  /*0340*/  NOP ;  /* 0x0000000000007918 */ /* 0x000fc00000000000 */
        /* <DEDUP_REMOVED lines=11> */
.L_x_1:


//--------------------- .nv.global.init           --------------------------
	.section	.nv.global.init,"aw",@progbits
.nv.global.init:
	.type		_$_str,@object
	.size		_$_str,(_$_str_$_2 - _$_str)
_$_str:
        /*0000*/ 	.byte	0x5f, 0x5f, 0x43, 0x55, 0x44, 0x41, 0x5f, 0x46, 0x54, 0x5a, 0x00
	.type		_$_str_$_2,@object
	.size		_$_str_$_2,(.L_1 - _$_str_$_2)
_$_str_$_2:
        /*000b*/ 	.byte	0x5f, 0x5f, 0x43, 0x55, 0x44, 0x41, 0x5f, 0x50, 0x52, 0x45, 0x43, 0x5f, 0x53, 0x51, 0x52, 0x54
        /*001b*/ 	.byte	0x00
.L_1:


//--------------------- .nv.constant0.triton_poi_fused__native_batch_norm_legit_no_training_leaky_relu_10 --------------------------
	.section	.nv.constant0.triton_poi_fused__native_batch_norm_legit_no_training_leaky_relu_10,"a",@progbits
	.sectionflags	@""
	.align	4
.nv.constant0.triton_poi_fused__native_batch_norm_legit_no_training_leaky_relu_10:
	.zero		580
